//
// Generated by NVIDIA NVVM Compiler
//
// Compiler Build ID: CL-36424714
// Cuda compilation tools, release 13.0, V13.0.88
// Based on NVVM 20.0.0
//

.version 9.0
.target sm_100
.address_size 64

	// .globl	_Z4testPf

.visible .entry _Z4testPf(
	.param .u64 .ptr .align 1 _Z4testPf_param_0
)
{
	.reg .pred 	%p<2>;
	.reg .b32 	%r<2>;
	.reg .b32 	%f<19>;
	.reg .b64 	%rd<5>;

	ld.param.u64 	%rd1, [_Z4testPf_param_0];
	mov.u32 	%r1, %tid.x;
	setp.gt.u32 	%p1, %r1, 31;
	@%p1 bra 	$L__BB0_2;
	cvta.to.global.u64 	%rd2, %rd1;
	mul.wide.u32 	%rd3, %r1, 4;
	add.s64 	%rd4, %rd2, %rd3;
	ld.volatile.global.f32 	%f1, [%rd4+128];
	ld.volatile.global.f32 	%f2, [%rd4];
	add.f32 	%f3, %f1, %f2;
	st.volatile.global.f32 	[%rd4], %f3;
	ld.volatile.global.f32 	%f4, [%rd4+64];
	ld.volatile.global.f32 	%f5, [%rd4];
	add.f32 	%f6, %f4, %f5;
	st.volatile.global.f32 	[%rd4], %f6;
	ld.volatile.global.f32 	%f7, [%rd4+32];
	ld.volatile.global.f32 	%f8, [%rd4];
	add.f32 	%f9, %f7, %f8;
	st.volatile.global.f32 	[%rd4], %f9;
	ld.volatile.global.f32 	%f10, [%rd4+16];
	ld.volatile.global.f32 	%f11, [%rd4];
	add.f32 	%f12, %f10, %f11;
	st.volatile.global.f32 	[%rd4], %f12;
	ld.volatile.global.f32 	%f13, [%rd4+8];
	ld.volatile.global.f32 	%f14, [%rd4];
	add.f32 	%f15, %f13, %f14;
	st.volatile.global.f32 	[%rd4], %f15;
	ld.volatile.global.f32 	%f16, [%rd4+4];
	ld.volatile.global.f32 	%f17, [%rd4];
	add.f32 	%f18, %f16, %f17;
	st.volatile.global.f32 	[%rd4], %f18;
$L__BB0_2:
	ret;

}


// ===== COMPILED SASS (sm_100) =====

	.target	sm_100

	.elftype	@"ET_EXEC"


//--------------------- .note.nv.tkinfo           --------------------------
	.section	.note.nv.tkinfo,"",@"SHT_NOTE"
	.sectionflags	@"SHF_NOTE_NV_TKINFO"
	.tkinfo
        /*0018*/ 	.word	0x00000002
        /*0030*/ 	.string	""
        /*0030*/ 	.string	"ptxas"
        /*0030*/ 	.string	"Cuda compilation tools, release 13.0, V13.0.88"
        /*0030*/ 	.string	"Build cuda_13.0.r13.0/compiler.36424714_0"
        /*0030*/ 	.string	"-arch sm_100 -m 64 "



//--------------------- .note.nv.cuinfo           --------------------------
	.section	.note.nv.cuinfo,"",@"SHT_NOTE"
	.sectionflags	@"SHF_NOTE_NV_CUINFO"
        /*0018*/ 	.short	0x0002
        /*001a*/ 	.short	0x0064
        /*001c*/ 	.short	0x0082
	.zero		2


//--------------------- .nv.info                  --------------------------
	.section	.nv.info,"",@"SHT_CUDA_INFO"
	.align	4


	//----- nvinfo : EIATTR_REGCOUNT
	.align		4
        /*0000*/ 	.byte	0x04, 0x2f
        /*0002*/ 	.short	(.L_1 - .L_0)
	.align		4
.L_0:
        /*0004*/ 	.word	index@(_Z4testPf)
        /*0008*/ 	.word	0x0000000e


	//----- nvinfo : EIATTR_FRAME_SIZE
	.align		4
.L_1:
        /*000c*/ 	.byte	0x04, 0x11
        /*000e*/ 	.short	(.L_3 - .L_2)
	.align		4
.L_2:
        /*0010*/ 	.word	index@(_Z4testPf)
        /*0014*/ 	.word	0x00000000


	//----- nvinfo : EIATTR_MIN_STACK_SIZE
	.align		4
.L_3:
        /*0018*/ 	.byte	0x04, 0x12
        /*001a*/ 	.short	(.L_5 - .L_4)
	.align		4
.L_4:
        /*001c*/ 	.word	index@(_Z4testPf)
        /*0020*/ 	.word	0x00000000
.L_5:


//--------------------- .nv.compat                --------------------------
	.section	.nv.compat,"",@"SHT_CUDA_COMPAT_INFO"
	.align	4
        /*0000*/ 	.byte	0x02, 0x09, 0x00, 0x00, 0x02, 0x02, 0x01, 0x00, 0x02, 0x05, 0x05, 0x00, 0x03, 0x07, 0x01, 0x01
        /*0010*/ 	.byte	0x02, 0x03, 0x00, 0x00, 0x02, 0x06, 0x01, 0x00, 0x04, 0x0b, 0x08, 0x00, 0x09, 0x00, 0x00, 0x00
        /*0020*/ 	.byte	0x00, 0x00, 0x00, 0x00


//--------------------- .nv.info._Z4testPf        --------------------------
	.section	.nv.info._Z4testPf,"",@"SHT_CUDA_INFO"
	.sectionflags	@""
	.align	4


	//----- nvinfo : EIATTR_CUDA_API_VERSION
	.align		4
        /*0000*/ 	.byte	0x04, 0x37
        /*0002*/ 	.short	(.L_7 - .L_6)
.L_6:
        /*0004*/ 	.word	0x00000082


	//----- nvinfo : EIATTR_KPARAM_INFO
	.align		4
.L_7:
        /*0008*/ 	.byte	0x04, 0x17
        /*000a*/ 	.short	(.L_9 - .L_8)
.L_8:
        /*000c*/ 	.word	0x00000000
        /*0010*/ 	.short	0x0000
        /*0012*/ 	.short	0x0000
        /*0014*/ 	.byte	0x00, 0xf5, 0x21, 0x00


	//----- nvinfo : EIATTR_SPARSE_MMA_MASK
	.align		4
.L_9:
        /*0018*/ 	.byte	0x03, 0x50
        /*001a*/ 	.short	0x0000


	//----- nvinfo : EIATTR_MAXREG_COUNT
	.align		4
        /*001c*/ 	.byte	0x03, 0x1b
        /*001e*/ 	.short	0x00ff


	//----- nvinfo : EIATTR_MERCURY_ISA_VERSION
	.align		4
        /*0020*/ 	.byte	0x03, 0x5f
        /*0022*/ 	.short	0x0101


	//----- nvinfo : EIATTR_VRC_CTA_INIT_COUNT
	.align		4
        /*0024*/ 	.byte	0x02, 0x4a
	.zero		1
	.zero		1


	//----- nvinfo : EIATTR_EXIT_INSTR_OFFSETS
	.align		4
        /*0028*/ 	.byte	0x04, 0x1c
        /*002a*/ 	.short	(.L_11 - .L_10)


	//   ....[0]....
.L_10:
        /*002c*/ 	.word	0x00000030


	//   ....[1]....
        /*0030*/ 	.word	0x000001f0


	//----- nvinfo : EIATTR_CBANK_PARAM_SIZE
	.align		4
.L_11:
        /*0034*/ 	.byte	0x03, 0x19
        /*0036*/ 	.short	0x0008


	//----- nvinfo : EIATTR_PARAM_CBANK
	.align		4
        /*0038*/ 	.byte	0x04, 0x0a
        /*003a*/ 	.short	(.L_13 - .L_12)
	.align		4
.L_12:
        /*003c*/ 	.word	index@(.nv.constant0._Z4testPf)
        /*0040*/ 	.short	0x0380
        /*0042*/ 	.short	0x0008


	//----- nvinfo : EIATTR_SW_WAR
	.align		4
.L_13:
        /*0044*/ 	.byte	0x04, 0x36
        /*0046*/ 	.short	(.L_15 - .L_14)
.L_14:
        /*0048*/ 	.word	0x00000008
.L_15:


//--------------------- .nv.callgraph             --------------------------
	.section	.nv.callgraph,"",@"SHT_CUDA_CALLGRAPH"
	.align	4
	.sectionentsize	8
	.align		4
        /*0000*/ 	.word	0x00000000
	.align		4
        /*0004*/ 	.word	0xffffffff
	.align		4
        /*0008*/ 	.word	0x00000000
	.align		4
        /*000c*/ 	.word	0xfffffffe
	.align		4
        /*0010*/ 	.word	0x00000000
	.align		4
        /*0014*/ 	.word	0xfffffffd
	.align		4
        /*0018*/ 	.word	0x00000000
	.align		4
        /*001c*/ 	.word	0xfffffffc


//--------------------- .text._Z4testPf           --------------------------
	.section	.text._Z4testPf,"ax",@progbits
	.align	128
        .global         _Z4testPf
        .type           _Z4testPf,@function
        .size           _Z4testPf,(.L_x_1 - _Z4testPf)
        .other          _Z4testPf,@"STO_CUDA_ENTRY STV_DEFAULT"
_Z4testPf:
.text._Z4testPf:
[----:B------:R-:W-:Y:S01]  /*0000*/  LDC R1, c[0x0][0x37c] ;  /* 0x0000df00ff017b82 */ /* 0x000fe20000000800 */
[----:B------:R-:W0:Y:S02]  /*0010*/  S2R R5, SR_TID.X ;  /* 0x0000000000057919 */ /* 0x000e240000002100 */
[----:B0-----:R-:W-:-:S13]  /*0020*/  ISETP.GT.U32.AND P0, PT, R5, 0x1f, PT ;  /* 0x0000001f0500780c */ /* 0x001fda0003f04070 */
[----:B------:R-:W-:Y:S05]  /*0030*/  @P0 EXIT ;  /* 0x000000000000094d */ /* 0x000fea0003800000 */
[----:B------:R-:W0:Y:S01]  /*0040*/  LDC.64 R2, c[0x0][0x380] ;  /* 0x0000e000ff027b82 */ /* 0x000e220000000a00 */
[----:B------:R-:W1:Y:S01]  /*0050*/  LDCU.64 UR4, c[0x0][0x358] ;  /* 0x00006b00ff0477ac */ /* 0x000e620008000a00 */
[----:B0-----:R-:W-:-:S05]  /*0060*/  IMAD.WIDE.U32 R2, R5, 0x4, R2 ;  /* 0x0000000405027825 */ /* 0x001fca00078e0002 */
[----:B-1----:R-:W2:Y:S04]  /*0070*/  LDG.E.STRONG.SYS R0, desc[UR4][R2.64+0x80] ;  /* 0x0000800402007981 */ /* 0x002ea8000c1f5900 */
[----:B------:R-:W2:Y:S02]  /*0080*/  LDG.E.STRONG.SYS R5, desc[UR4][R2.64] ;  /* 0x0000000402057981 */ /* 0x000ea4000c1f5900 */
[----:B--2---:R-:W-:-:S05]  /*0090*/  FADD R5, R0, R5 ;  /* 0x0000000500057221 */ /* 0x004fca0000000000 */
[----:B------:R0:W-:Y:S04]  /*00a0*/  STG.E.STRONG.SYS desc[UR4][R2.64], R5 ;  /* 0x0000000502007986 */ /* 0x0001e8000c115904 */
[----:B------:R-:W2:Y:S04]  /*00b0*/  LDG.E.STRONG.SYS R0, desc[UR4][R2.64+0x40] ;  /* 0x0000400402007981 */ /* 0x000ea8000c1f5900 */
[----:B------:R-:W2:Y:S02]  /*00c0*/  LDG.E.STRONG.SYS R7, desc[UR4][R2.64] ;  /* 0x0000000402077981 */ /* 0x000ea4000c1f5900 */
[----:B--2---:R-:W-:-:S05]  /*00d0*/  FADD R7, R0, R7 ;  /* 0x0000000700077221 */ /* 0x004fca0000000000 */
[----:B------:R1:W-:Y:S04]  /*00e0*/  STG.E.STRONG.SYS desc[UR4][R2.64], R7 ;  /* 0x0000000702007986 */ /* 0x0003e8000c115904 */
[----:B------:R-:W2:Y:S04]  /*00f0*/  LDG.E.STRONG.SYS R0, desc[UR4][R2.64+0x20] ;  /* 0x0000200402007981 */ /* 0x000ea8000c1f5900 */
[----:B------:R-:W2:Y:S02]  /*0100*/  LDG.E.STRONG.SYS R9, desc[UR4][R2.64] ;  /* 0x0000000402097981 */ /* 0x000ea4000c1f5900 */
[----:B--2---:R-:W-:-:S05]  /*0110*/  FADD R9, R0, R9 ;  /* 0x0000000900097221 */ /* 0x004fca0000000000 */
[----:B------:R-:W-:Y:S04]  /*0120*/  STG.E.STRONG.SYS desc[UR4][R2.64], R9 ;  /* 0x0000000902007986 */ /* 0x000fe8000c115904 */
[----:B------:R-:W2:Y:S04]  /*0130*/  LDG.E.STRONG.SYS R0, desc[UR4][R2.64+0x10] ;  /* 0x0000100402007981 */ /* 0x000ea8000c1f5900 */
[----:B------:R-:W2:Y:S02]  /*0140*/  LDG.E.STRONG.SYS R11, desc[UR4][R2.64] ;  /* 0x00000004020b7981 */ /* 0x000ea4000c1f5900 */
[----:B--2---:R-:W-:-:S05]  /*0150*/  FADD R11, R0, R11 ;  /* 0x0000000b000b7221 */ /* 0x004fca0000000000 */
[----:B------:R-:W-:Y:S04]  /*0160*/  STG.E.STRONG.SYS desc[UR4][R2.64], R11 ;  /* 0x0000000b02007986 */ /* 0x000fe8000c115904 */
[----:B------:R-:W2:Y:S04]  /*0170*/  LDG.E.STRONG.SYS R0, desc[UR4][R2.64+0x8] ;  /* 0x0000080402007981 */ /* 0x000ea8000c1f5900 */
[----:B0-----:R-:W2:Y:S02]  /*0180*/  LDG.E.STRONG.SYS R5, desc[UR4][R2.64] ;  /* 0x0000000402057981 */ /* 0x001ea4000c1f5900 */
[----:B--2---:R-:W-:-:S05]  /*0190*/  FADD R5, R0, R5 ;  /* 0x0000000500057221 */ /* 0x004fca0000000000 */
[----:B------:R-:W-:Y:S04]  /*01a0*/  STG.E.STRONG.SYS desc[UR4][R2.64], R5 ;  /* 0x0000000502007986 */ /* 0x000fe8000c115904 */
[----:B------:R-:W2:Y:S04]  /*01b0*/  LDG.E.STRONG.SYS R0, desc[UR4][R2.64+0x4] ;  /* 0x0000040402007981 */ /* 0x000ea8000c1f5900 */
[----:B-1----:R-:W2:Y:S02]  /*01c0*/  LDG.E.STRONG.SYS R7, desc[UR4][R2.64] ;  /* 0x0000000402077981 */ /* 0x002ea4000c1f5900 */
[----:B--2---:R-:W-:-:S05]  /*01d0*/  FADD R7, R0, R7 ;  /* 0x0000000700077221 */ /* 0x004fca0000000000 */
[----:B------:R-:W-:Y:S01]  /*01e0*/  STG.E.STRONG.SYS desc[UR4][R2.64], R7 ;  /* 0x0000000702007986 */ /* 0x000fe2000c115904 */
[----:B------:R-:W-:Y:S05]  /*01f0*/  EXIT ;  /* 0x000000000000794d */ /* 0x000fea0003800000 */
.L_x_0:
[----:B------:R-:W-:-:S00]  /*0200*/  BRA `(.L_x_0) ;  /* 0xfffffffc00fc7947 */ /* 0x000fc0000383ffff */
[----:B------:R-:W-:-:S00]  /*0210*/  NOP ;  /* 0x0000000000007918 */ /* 0x000fc00000000000 */
        /* <DEDUP_REMOVED lines=14> */
.L_x_1:


//--------------------- .nv.shared.reserved.0     --------------------------
	.section	.nv.shared.reserved.0,"aw",@nobits
	.weak		__nv_reservedSMEM_offset_0_alias
	.size		__nv_reservedSMEM_offset_0_alias, 0, 64
	.other		__nv_reservedSMEM_offset_0_alias,@"STO_CUDA_RESERVED_SHARED STV_DEFAULT"
__nv_reservedSMEM_offset_0_alias:
	.zero		0
	.zero		64


//--------------------- .nv.constant0._Z4testPf   --------------------------
	.section	.nv.constant0._Z4testPf,"a",@progbits
	.sectionflags	@""
	.align	4
.nv.constant0._Z4testPf:
	.zero		904


//--------------------- SYMBOLS --------------------------

	.type		.nv.reservedSmem.offset0,@object
	.size		.nv.reservedSmem.offset0,0x4
